//
// Generated by NVIDIA NVVM Compiler
//
// Compiler Build ID: CL-36424714
// Cuda compilation tools, release 13.0, V13.0.88
// Based on NVVM 20.0.0
//

.version 9.0
.target sm_100
.address_size 64

	// .globl	_Z10add_kernelPKfS0_Pfm

.visible .entry _Z10add_kernelPKfS0_Pfm(
	.param .u64 .ptr .align 1 _Z10add_kernelPKfS0_Pfm_param_0,
	.param .u64 .ptr .align 1 _Z10add_kernelPKfS0_Pfm_param_1,
	.param .u64 .ptr .align 1 _Z10add_kernelPKfS0_Pfm_param_2,
	.param .u64 _Z10add_kernelPKfS0_Pfm_param_3
)
{
	.reg .pred 	%p<2>;
	.reg .b32 	%r<5>;
	.reg .b32 	%f<4>;
	.reg .b64 	%rd<13>;

	ld.param.u64 	%rd2, [_Z10add_kernelPKfS0_Pfm_param_0];
	ld.param.u64 	%rd3, [_Z10add_kernelPKfS0_Pfm_param_1];
	ld.param.u64 	%rd4, [_Z10add_kernelPKfS0_Pfm_param_2];
	ld.param.u64 	%rd5, [_Z10add_kernelPKfS0_Pfm_param_3];
	mov.u32 	%r1, %ctaid.x;
	mov.u32 	%r2, %ntid.x;
	mov.u32 	%r3, %tid.x;
	mad.lo.s32 	%r4, %r1, %r2, %r3;
	cvt.u64.u32 	%rd1, %r4;
	setp.le.u64 	%p1, %rd5, %rd1;
	@%p1 bra 	$L__BB0_2;
	cvta.to.global.u64 	%rd6, %rd2;
	cvta.to.global.u64 	%rd7, %rd3;
	cvta.to.global.u64 	%rd8, %rd4;
	shl.b64 	%rd9, %rd1, 2;
	add.s64 	%rd10, %rd6, %rd9;
	ld.global.f32 	%f1, [%rd10];
	add.s64 	%rd11, %rd7, %rd9;
	ld.global.f32 	%f2, [%rd11];
	sub.f32 	%f3, %f1, %f2;
	add.s64 	%rd12, %rd8, %rd9;
	st.global.f32 	[%rd12], %f3;
$L__BB0_2:
	ret;

}


// ===== COMPILED SASS (sm_100) =====

	.target	sm_100

	.elftype	@"ET_EXEC"


//--------------------- .note.nv.tkinfo           --------------------------
	.section	.note.nv.tkinfo,"",@"SHT_NOTE"
	.sectionflags	@"SHF_NOTE_NV_TKINFO"
	.tkinfo
        /*0018*/ 	.word	0x00000002
        /*0030*/ 	.string	""
        /*0030*/ 	.string	"ptxas"
        /*0030*/ 	.string	"Cuda compilation tools, release 13.0, V13.0.88"
        /*0030*/ 	.string	"Build cuda_13.0.r13.0/compiler.36424714_0"
        /*0030*/ 	.string	"-arch sm_100 -m 64 "



//--------------------- .note.nv.cuinfo           --------------------------
	.section	.note.nv.cuinfo,"",@"SHT_NOTE"
	.sectionflags	@"SHF_NOTE_NV_CUINFO"
        /*0018*/ 	.short	0x0002
        /*001a*/ 	.short	0x0064
        /*001c*/ 	.short	0x0082
	.zero		2


//--------------------- .nv.info                  --------------------------
	.section	.nv.info,"",@"SHT_CUDA_INFO"
	.align	4


	//----- nvinfo : EIATTR_REGCOUNT
	.align		4
        /*0000*/ 	.byte	0x04, 0x2f
        /*0002*/ 	.short	(.L_1 - .L_0)
	.align		4
.L_0:
        /*0004*/ 	.word	index@(_Z10add_kernelPKfS0_Pfm)
        /*0008*/ 	.word	0x0000000c


	//----- nvinfo : EIATTR_FRAME_SIZE
	.align		4
.L_1:
        /*000c*/ 	.byte	0x04, 0x11
        /*000e*/ 	.short	(.L_3 - .L_2)
	.align		4
.L_2:
        /*0010*/ 	.word	index@(_Z10add_kernelPKfS0_Pfm)
        /*0014*/ 	.word	0x00000000


	//----- nvinfo : EIATTR_MIN_STACK_SIZE
	.align		4
.L_3:
        /*0018*/ 	.byte	0x04, 0x12
        /*001a*/ 	.short	(.L_5 - .L_4)
	.align		4
.L_4:
        /*001c*/ 	.word	index@(_Z10add_kernelPKfS0_Pfm)
        /*0020*/ 	.word	0x00000000
.L_5:


//--------------------- .nv.compat                --------------------------
	.section	.nv.compat,"",@"SHT_CUDA_COMPAT_INFO"
	.align	4
        /*0000*/ 	.byte	0x02, 0x09, 0x00, 0x00, 0x02, 0x02, 0x01, 0x00, 0x02, 0x05, 0x05, 0x00, 0x03, 0x07, 0x01, 0x01
        /*0010*/ 	.byte	0x02, 0x03, 0x00, 0x00, 0x02, 0x06, 0x01, 0x00, 0x04, 0x0b, 0x08, 0x00, 0x09, 0x00, 0x00, 0x00
        /*0020*/ 	.byte	0x00, 0x00, 0x00, 0x00


//--------------------- .nv.info._Z10add_kernelPKfS0_Pfm --------------------------
	.section	.nv.info._Z10add_kernelPKfS0_Pfm,"",@"SHT_CUDA_INFO"
	.sectionflags	@""
	.align	4


	//----- nvinfo : EIATTR_CUDA_API_VERSION
	.align		4
        /*0000*/ 	.byte	0x04, 0x37
        /*0002*/ 	.short	(.L_7 - .L_6)
.L_6:
        /*0004*/ 	.word	0x00000082


	//----- nvinfo : EIATTR_KPARAM_INFO
	.align		4
.L_7:
        /*0008*/ 	.byte	0x04, 0x17
        /*000a*/ 	.short	(.L_9 - .L_8)
.L_8:
        /*000c*/ 	.word	0x00000000
        /*0010*/ 	.short	0x0003
        /*0012*/ 	.short	0x0018
        /*0014*/ 	.byte	0x00, 0xf0, 0x21, 0x00


	//----- nvinfo : EIATTR_KPARAM_INFO
	.align		4
.L_9:
        /*0018*/ 	.byte	0x04, 0x17
        /*001a*/ 	.short	(.L_11 - .L_10)
.L_10:
        /*001c*/ 	.word	0x00000000
        /*0020*/ 	.short	0x0002
        /*0022*/ 	.short	0x0010
        /*0024*/ 	.byte	0x00, 0xf5, 0x21, 0x00


	//----- nvinfo : EIATTR_KPARAM_INFO
	.align		4
.L_11:
        /*0028*/ 	.byte	0x04, 0x17
        /*002a*/ 	.short	(.L_13 - .L_12)
.L_12:
        /*002c*/ 	.word	0x00000000
        /*0030*/ 	.short	0x0001
        /*0032*/ 	.short	0x0008
        /*0034*/ 	.byte	0x00, 0xf5, 0x21, 0x00


	//----- nvinfo : EIATTR_KPARAM_INFO
	.align		4
.L_13:
        /*0038*/ 	.byte	0x04, 0x17
        /*003a*/ 	.short	(.L_15 - .L_14)
.L_14:
        /*003c*/ 	.word	0x00000000
        /*0040*/ 	.short	0x0000
        /*0042*/ 	.short	0x0000
        /*0044*/ 	.byte	0x00, 0xf5, 0x21, 0x00


	//----- nvinfo : EIATTR_SPARSE_MMA_MASK
	.align		4
.L_15:
        /*0048*/ 	.byte	0x03, 0x50
        /*004a*/ 	.short	0x0000


	//----- nvinfo : EIATTR_MAXREG_COUNT
	.align		4
        /*004c*/ 	.byte	0x03, 0x1b
        /*004e*/ 	.short	0x00ff


	//----- nvinfo : EIATTR_MERCURY_ISA_VERSION
	.align		4
        /*0050*/ 	.byte	0x03, 0x5f
        /*0052*/ 	.short	0x0101


	//----- nvinfo : EIATTR_VRC_CTA_INIT_COUNT
	.align		4
        /*0054*/ 	.byte	0x02, 0x4a
	.zero		1
	.zero		1


	//----- nvinfo : EIATTR_EXIT_INSTR_OFFSETS
	.align		4
        /*0058*/ 	.byte	0x04, 0x1c
        /*005a*/ 	.short	(.L_17 - .L_16)


	//   ....[0]....
.L_16:
        /*005c*/ 	.word	0x00000080


	//   ....[1]....
        /*0060*/ 	.word	0x00000180


	//----- nvinfo : EIATTR_CBANK_PARAM_SIZE
	.align		4
.L_17:
        /*0064*/ 	.byte	0x03, 0x19
        /*0066*/ 	.short	0x0020


	//----- nvinfo : EIATTR_PARAM_CBANK
	.align		4
        /*0068*/ 	.byte	0x04, 0x0a
        /*006a*/ 	.short	(.L_19 - .L_18)
	.align		4
.L_18:
        /*006c*/ 	.word	index@(.nv.constant0._Z10add_kernelPKfS0_Pfm)
        /*0070*/ 	.short	0x0380
        /*0072*/ 	.short	0x0020


	//----- nvinfo : EIATTR_SW_WAR
	.align		4
.L_19:
        /*0074*/ 	.byte	0x04, 0x36
        /*0076*/ 	.short	(.L_21 - .L_20)
.L_20:
        /*0078*/ 	.word	0x00000008
.L_21:


//--------------------- .nv.callgraph             --------------------------
	.section	.nv.callgraph,"",@"SHT_CUDA_CALLGRAPH"
	.align	4
	.sectionentsize	8
	.align		4
        /*0000*/ 	.word	0x00000000
	.align		4
        /*0004*/ 	.word	0xffffffff
	.align		4
        /*0008*/ 	.word	0x00000000
	.align		4
        /*000c*/ 	.word	0xfffffffe
	.align		4
        /*0010*/ 	.word	0x00000000
	.align		4
        /*0014*/ 	.word	0xfffffffd
	.align		4
        /*0018*/ 	.word	0x00000000
	.align		4
        /*001c*/ 	.word	0xfffffffc


//--------------------- .text._Z10add_kernelPKfS0_Pfm --------------------------
	.section	.text._Z10add_kernelPKfS0_Pfm,"ax",@progbits
	.align	128
        .global         _Z10add_kernelPKfS0_Pfm
        .type           _Z10add_kernelPKfS0_Pfm,@function
        .size           _Z10add_kernelPKfS0_Pfm,(.L_x_1 - _Z10add_kernelPKfS0_Pfm)
        .other          _Z10add_kernelPKfS0_Pfm,@"STO_CUDA_ENTRY STV_DEFAULT"
_Z10add_kernelPKfS0_Pfm:
.text._Z10add_kernelPKfS0_Pfm:
[----:B------:R-:W-:Y:S01]  /*0000*/  LDC R1, c[0x0][0x37c] ;  /* 0x0000df00ff017b82 */ /* 0x000fe20000000800 */
[----:B------:R-:W0:Y:S07]  /*0010*/  S2R R3, SR_TID.X ;  /* 0x0000000000037919 */ /* 0x000e2e0000002100 */
[----:B------:R-:W0:Y:S01]  /*0020*/  S2UR UR4, SR_CTAID.X ;  /* 0x00000000000479c3 */ /* 0x000e220000002500 */
[----:B------:R-:W1:Y:S07]  /*0030*/  LDCU.64 UR6, c[0x0][0x398] ;  /* 0x00007300ff0677ac */ /* 0x000e6e0008000a00 */
[----:B------:R-:W0:Y:S02]  /*0040*/  LDC R0, c[0x0][0x360] ;  /* 0x0000d800ff007b82 */ /* 0x000e240000000800 */
[----:B0-----:R-:W-:-:S05]  /*0050*/  IMAD R0, R0, UR4, R3 ;  /* 0x0000000400007c24 */ /* 0x001fca000f8e0203 */
[----:B-1----:R-:W-:-:S04]  /*0060*/  ISETP.GE.U32.AND P0, PT, R0, UR6, PT ;  /* 0x0000000600007c0c */ /* 0x002fc8000bf06070 */
[----:B------:R-:W-:-:S13]  /*0070*/  ISETP.GE.U32.AND.EX P0, PT, RZ, UR7, PT, P0 ;  /* 0x00000007ff007c0c */ /* 0x000fda000bf06100 */
[----:B------:R-:W-:Y:S05]  /*0080*/  @P0 EXIT ;  /* 0x000000000000094d */ /* 0x000fea0003800000 */
[----:B------:R-:W0:Y:S01]  /*0090*/  LDCU.128 UR8, c[0x0][0x380] ;  /* 0x00007000ff0877ac */ /* 0x000e220008000c00 */
[----:B------:R-:W-:Y:S01]  /*00a0*/  IMAD.SHL.U32 R6, R0, 0x4, RZ ;  /* 0x0000000400067824 */ /* 0x000fe200078e00ff */
[----:B------:R-:W-:Y:S01]  /*00b0*/  SHF.R.U32.HI R0, RZ, 0x1e, R0 ;  /* 0x0000001eff007819 */ /* 0x000fe20000011600 */
[----:B------:R-:W1:Y:S01]  /*00c0*/  LDCU.64 UR4, c[0x0][0x358] ;  /* 0x00006b00ff0477ac */ /* 0x000e620008000a00 */
[----:B------:R-:W2:Y:S02]  /*00d0*/  LDCU.64 UR6, c[0x0][0x390] ;  /* 0x00007200ff0677ac */ /* 0x000ea40008000a00 */
[C---:B0-----:R-:W-:Y:S02]  /*00e0*/  IADD3 R4, P1, PT, R6.reuse, UR10, RZ ;  /* 0x0000000a06047c10 */ /* 0x041fe4000ff3e0ff */
[----:B------:R-:W-:Y:S02]  /*00f0*/  IADD3 R2, P0, PT, R6, UR8, RZ ;  /* 0x0000000806027c10 */ /* 0x000fe4000ff1e0ff */
[----:B------:R-:W-:-:S02]  /*0100*/  IADD3.X R5, PT, PT, R0, UR11, RZ, P1, !PT ;  /* 0x0000000b00057c10 */ /* 0x000fc40008ffe4ff */
[----:B------:R-:W-:-:S04]  /*0110*/  IADD3.X R3, PT, PT, R0, UR9, RZ, P0, !PT ;  /* 0x0000000900037c10 */ /* 0x000fc800087fe4ff */
[----:B-1----:R-:W3:Y:S04]  /*0120*/  LDG.E R5, desc[UR4][R4.64] ;  /* 0x0000000404057981 */ /* 0x002ee8000c1e1900 */
[----:B------:R-:W3:Y:S01]  /*0130*/  LDG.E R2, desc[UR4][R2.64] ;  /* 0x0000000402027981 */ /* 0x000ee2000c1e1900 */
[----:B--2---:R-:W-:-:S04]  /*0140*/  IADD3 R6, P0, PT, R6, UR6, RZ ;  /* 0x0000000606067c10 */ /* 0x004fc8000ff1e0ff */
[----:B------:R-:W-:Y:S01]  /*0150*/  IADD3.X R7, PT, PT, R0, UR7, RZ, P0, !PT ;  /* 0x0000000700077c10 */ /* 0x000fe200087fe4ff */
[----:B---3--:R-:W-:-:S05]  /*0160*/  FADD R9, R2, -R5 ;  /* 0x8000000502097221 */ /* 0x008fca0000000000 */
[----:B------:R-:W-:Y:S01]  /*0170*/  STG.E desc[UR4][R6.64], R9 ;  /* 0x0000000906007986 */ /* 0x000fe2000c101904 */
[----:B------:R-:W-:Y:S05]  /*0180*/  EXIT ;  /* 0x000000000000794d */ /* 0x000fea0003800000 */
.L_x_0:
[----:B------:R-:W-:-:S00]  /*0190*/  BRA `(.L_x_0) ;  /* 0xfffffffc00fc7947 */ /* 0x000fc0000383ffff */
[----:B------:R-:W-:-:S00]  /*01a0*/  NOP ;  /* 0x0000000000007918 */ /* 0x000fc00000000000 */
        /* <DEDUP_REMOVED lines=13> */
.L_x_1:


//--------------------- .nv.shared.reserved.0     --------------------------
	.section	.nv.shared.reserved.0,"aw",@nobits
	.weak		__nv_reservedSMEM_offset_0_alias
	.size		__nv_reservedSMEM_offset_0_alias, 0, 64
	.other		__nv_reservedSMEM_offset_0_alias,@"STO_CUDA_RESERVED_SHARED STV_DEFAULT"
__nv_reservedSMEM_offset_0_alias:
	.zero		0
	.zero		64


//--------------------- .nv.constant0._Z10add_kernelPKfS0_Pfm --------------------------
	.section	.nv.constant0._Z10add_kernelPKfS0_Pfm,"a",@progbits
	.sectionflags	@""
	.align	4
.nv.constant0._Z10add_kernelPKfS0_Pfm:
	.zero		928


//--------------------- SYMBOLS --------------------------

	.type		.nv.reservedSmem.offset0,@object
	.size		.nv.reservedSmem.offset0,0x4
